	.headerflags	@"EF_CUDA_TEXMODE_UNIFIED EF_CUDA_64BIT_ADDRESS EF_CUDA_ACCELERATORS EF_CUDA_SM90 EF_CUDA_VIRTUAL_SM(EF_CUDA_SM90)"
	.elftype	@"ET_EXEC"


//--------------------- .nv.info                  --------------------------
	.section	.nv.info,"",@"SHT_CUDA_INFO"
	.align	4


	//----- nvinfo : EIATTR_REGCOUNT
	.align		4
        /*0000*/ 	.byte	0x04, 0x2f
        /*0002*/ 	.short	(.L_3 - .L_2)
	.align		4
.L_2:
        /*0004*/ 	.word	index@(triton_poi_fused__native_batch_norm_legit_no_training_constant_pad_nd_relu_9)
        /*0008*/ 	.word	0x00000016


	//----- nvinfo : EIATTR_MIN_STACK_SIZE
	.align		4
.L_3:
        /*000c*/ 	.byte	0x04, 0x12
        /*000e*/ 	.short	(.L_5 - .L_4)
	.align		4
.L_4:
        /*0010*/ 	.word	index@(triton_poi_fused__native_batch_norm_legit_no_training_constant_pad_nd_relu_9)
        /*0014*/ 	.word	0x00000000


	//----- nvinfo : EIATTR_FRAME_SIZE
	.align		4
.L_5:
        /*0018*/ 	.byte	0x04, 0x11
        /*001a*/ 	.short	(.L_7 - .L_6)
	.align		4
.L_6:
        /*001c*/ 	.word	index@(triton_poi_fused__native_batch_norm_legit_no_training_constant_pad_nd_relu_9)
        /*0020*/ 	.word	0x00000000


	//----- nvinfo : EIATTR_MIN_STACK_SIZE
	.align		4
.L_7:
        /*0024*/ 	.byte	0x04, 0x12
        /*0026*/ 	.short	(.L_9 - .L_8)
	.align		4
.L_8:
        /*0028*/ 	.word	index@(triton_poi_fused__native_batch_norm_legit_no_training_constant_pad_nd_relu_9)
        /*002c*/ 	.word	0x00000000
.L_9:


//--------------------- .nv.info.triton_poi_fused__native_batch_norm_legit_no_training_constant_pad_nd_relu_9 --------------------------
	.section	.nv.info.triton_poi_fused__native_batch_norm_legit_no_training_constant_pad_nd_relu_9,"",@"SHT_CUDA_INFO"
	.sectionflags	@""
	.align	4


	//----- nvinfo : EIATTR_CUDA_API_VERSION
	.align		4
        /*0000*/ 	.byte	0x04, 0x37
        /*0002*/ 	.short	(.L_11 - .L_10)
.L_10:
        /*0004*/ 	.word	0x0000007c


	//----- nvinfo : EIATTR_KPARAM_INFO
	.align		4
.L_11:
        /*0008*/ 	.byte	0x04, 0x17
        /*000a*/ 	.short	(.L_13 - .L_12)
.L_12:
        /*000c*/ 	.word	0x00000000
        /*0010*/ 	.short	0x0006
        /*0012*/ 	.short	0x0030
        /*0014*/ 	.byte	0x00, 0xf0, 0x11, 0x00


	//----- nvinfo : EIATTR_KPARAM_INFO
	.align		4
.L_13:
        /*0018*/ 	.byte	0x04, 0x17
        /*001a*/ 	.short	(.L_15 - .L_14)
.L_14:
        /*001c*/ 	.word	0x00000000
        /*0020*/ 	.short	0x0005
        /*0022*/ 	.short	0x0028
        /*0024*/ 	.byte	0x00, 0xf4, 0x21, 0x00


	//----- nvinfo : EIATTR_KPARAM_INFO
	.align		4
.L_15:
        /*0028*/ 	.byte	0x04, 0x17
        /*002a*/ 	.short	(.L_17 - .L_16)
.L_16:
        /*002c*/ 	.word	0x00000000
        /*0030*/ 	.short	0x0004
        /*0032*/ 	.short	0x0020
        /*0034*/ 	.byte	0x00, 0xf4, 0x21, 0x00


	//----- nvinfo : EIATTR_KPARAM_INFO
	.align		4
.L_17:
        /*0038*/ 	.byte	0x04, 0x17
        /*003a*/ 	.short	(.L_19 - .L_18)
.L_18:
        /*003c*/ 	.word	0x00000000
        /*0040*/ 	.short	0x0003
        /*0042*/ 	.short	0x0018
        /*0044*/ 	.byte	0x00, 0xf4, 0x21, 0x00


	//----- nvinfo : EIATTR_KPARAM_INFO
	.align		4
.L_19:
        /*0048*/ 	.byte	0x04, 0x17
        /*004a*/ 	.short	(.L_21 - .L_20)
.L_20:
        /*004c*/ 	.word	0x00000000
        /*0050*/ 	.short	0x0002
        /*0052*/ 	.short	0x0010
        /*0054*/ 	.byte	0x00, 0xf4, 0x21, 0x00


	//----- nvinfo : EIATTR_KPARAM_INFO
	.align		4
.L_21:
        /*0058*/ 	.byte	0x04, 0x17
        /*005a*/ 	.short	(.L_23 - .L_22)
.L_22:
        /*005c*/ 	.word	0x00000000
        /*0060*/ 	.short	0x0001
        /*0062*/ 	.short	0x0008
        /*0064*/ 	.byte	0x00, 0xf4, 0x21, 0x00


	//----- nvinfo : EIATTR_KPARAM_INFO
	.align		4
.L_23:
        /*0068*/ 	.byte	0x04, 0x17
        /*006a*/ 	.short	(.L_25 - .L_24)
.L_24:
        /*006c*/ 	.word	0x00000000
        /*0070*/ 	.short	0x0000
        /*0072*/ 	.short	0x0000
        /*0074*/ 	.byte	0x00, 0xf4, 0x21, 0x00


	//----- nvinfo : EIATTR_SPARSE_MMA_MASK
	.align		4
.L_25:
        /*0078*/ 	.byte	0x03, 0x50
        /*007a*/ 	.short	0x0000


	//----- nvinfo : EIATTR_MAXREG_COUNT
	.align		4
        /*007c*/ 	.byte	0x03, 0x1b
        /*007e*/ 	.short	0x00ff


	//----- nvinfo : EIATTR_EXIT_INSTR_OFFSETS
	.align		4
        /*0080*/ 	.byte	0x04, 0x1c
        /*0082*/ 	.short	(.L_27 - .L_26)


	//   ....[0]....
.L_26:
        /*0084*/ 	.word	0x00000690


	//   ....[1]....
        /*0088*/ 	.word	0x000006b0


	//----- nvinfo : EIATTR_REQNTID
	.align		4
.L_27:
        /*008c*/ 	.byte	0x04, 0x10
        /*008e*/ 	.short	(.L_29 - .L_28)
.L_28:
        /*0090*/ 	.word	0x00000080
        /*0094*/ 	.word	0x00000001
        /*0098*/ 	.word	0x00000001


	//----- nvinfo : EIATTR_CBANK_PARAM_SIZE
	.align		4
.L_29:
        /*009c*/ 	.byte	0x03, 0x19
        /*009e*/ 	.short	0x0034


	//----- nvinfo : EIATTR_PARAM_CBANK
	.align		4
        /*00a0*/ 	.byte	0x04, 0x0a
        /*00a2*/ 	.short	(.L_31 - .L_30)
	.align		4
.L_30:
        /*00a4*/ 	.word	index@(.nv.constant0.triton_poi_fused__native_batch_norm_legit_no_training_constant_pad_nd_relu_9)
        /*00a8*/ 	.short	0x0210
        /*00aa*/ 	.short	0x0034


	//----- nvinfo : EIATTR_SW_WAR
	.align		4
.L_31:
        /*00ac*/ 	.byte	0x04, 0x36
        /*00ae*/ 	.short	(.L_33 - .L_32)
.L_32:
        /*00b0*/ 	.word	0x00000008
.L_33:


//--------------------- .nv.callgraph             --------------------------
	.section	.nv.callgraph,"",@"SHT_CUDA_CALLGRAPH"
	.align	4
	.sectionentsize	8
	.align		4
        /*0000*/ 	.word	0x00000000
	.align		4
        /*0004*/ 	.word	0xffffffff
	.align		4
        /*0008*/ 	.word	0x00000000
	.align		4
        /*000c*/ 	.word	0xfffffffe
	.align		4
        /*0010*/ 	.word	0x00000000
	.align		4
        /*0014*/ 	.word	0xfffffffd
	.align		4
        /*0018*/ 	.word	0x00000000
	.align		4
        /*001c*/ 	.word	0xfffffffc


//--------------------- .nv.constant4             --------------------------
	.section	.nv.constant4,"a",@progbits
	.align	8
	.align		8
.nv.constant4:
        /*0000*/ 	.dword	_$_str
	.align		8
        /*0008*/ 	.dword	_$_str_$_2


//--------------------- .text.triton_poi_fused__native_batch_norm_legit_no_training_constant_pad_nd_relu_9 --------------------------
	.section	.text.triton_poi_fused__native_batch_norm_legit_no_training_constant_pad_nd_relu_9,"ax",@progbits
	.align	128
        .global         triton_poi_fused__native_batch_norm_legit_no_training_constant_pad_nd_relu_9
        .type           triton_poi_fused__native_batch_norm_legit_no_training_constant_pad_nd_relu_9,@function
        .size           triton_poi_fused__native_batch_norm_legit_no_training_constant_pad_nd_relu_9,(.L_x_1 - triton_poi_fused__native_batch_norm_legit_no_training_constant_pad_nd_relu_9)
        .other          triton_poi_fused__native_batch_norm_legit_no_training_constant_pad_nd_relu_9,@"STO_CUDA_ENTRY STV_DEFAULT"
triton_poi_fused__native_batch_norm_legit_no_training_constant_pad_nd_relu_9:
.text.triton_poi_fused__native_batch_norm_legit_no_training_constant_pad_nd_relu_9:
[----:B------:R-:W0:Y:S01]  /*0000*/  LDC R1, c[0x0][0x28] ;  /* 0x00000a00ff017b82 */ /* 0x000e220000000800 */
[----:B------:R-:W1:Y:S01]  /*0010*/  S2R R0, SR_TID.X ;  /* 0x0000000000007919 */ /* 0x000e620000002100 */
[----:B------:R-:W-:-:S06]  /*0020*/  ULDC.64 UR4, c[0x0][0x208] ;  /* 0x0000820000047ab9 */ /* 0x000fcc0000000a00 */
[----:B------:R-:W2:Y:S01]  /*0030*/  LDC.64 R14, c[0x0][0x228] ;  /* 0x00008a00ff0e7b82 */ /* 0x000ea20000000a00 */
[----:B------:R-:W-:Y:S01]  /*0040*/  ULDC.64 UR6, c[0x0][0x210] ;  /* 0x0000840000067ab9 */ /* 0x000fe20000000a00 */
[----:B------:R-:W3:Y:S01]  /*0050*/  S2R R3, SR_CTAID.X ;  /* 0x0000000000037919 */ /* 0x000ee20000002500 */
[----:B-1----:R-:W-:-:S05]  /*0060*/  IMAD.SHL.U32 R0, R0, 0x2, RZ ;  /* 0x0000000200007824 */ /* 0x002fca00078e00ff */
[----:B------:R-:W-:-:S05]  /*0070*/  LOP3.LUT R0, R0, 0xfe, RZ, 0xc0, !PT ;  /* 0x000000fe00007812 */ /* 0x000fca00078ec0ff */
[----:B---3--:R-:W-:-:S04]  /*0080*/  IMAD R0, R3, 0x100, R0 ;  /* 0x0000010003007824 */ /* 0x008fc800078e0200 */
[----:B------:R-:W-:-:S04]  /*0090*/  IMAD.HI R2, R0, 0x2aaaaaab, RZ ;  /* 0x2aaaaaab00027827 */ /* 0x000fc800078e02ff */
[----:B------:R-:W-:Y:S01]  /*00a0*/  IMAD.HI R4, R0, 0x38e38e39, RZ ;  /* 0x38e38e3900047827 */ /* 0x000fe200078e02ff */
[----:B------:R-:W-:-:S04]  /*00b0*/  SHF.R.S32.HI R3, RZ, 0x1, R2 ;  /* 0x00000001ff037819 */ /* 0x000fc80000011402 */
[----:B------:R-:W-:Y:S02]  /*00c0*/  LEA.HI R5, R2, R3, RZ, 0x1 ;  /* 0x0000000302057211 */ /* 0x000fe400078f08ff */
[----:B------:R-:W-:-:S03]  /*00d0*/  SHF.R.U32.HI R7, RZ, 0x1f, R4 ;  /* 0x0000001fff077819 */ /* 0x000fc60000011604 */
[C---:B------:R-:W-:Y:S01]  /*00e0*/  IMAD.HI R2, R5.reuse, 0x2aaaaaab, RZ ;  /* 0x2aaaaaab05027827 */ /* 0x040fe200078e02ff */
[----:B------:R-:W-:Y:S02]  /*00f0*/  LEA.HI.SX32 R11, R4, R7, 0x1b ;  /* 0x00000007040b7211 */ /* 0x000fe400078fdaff */
[----:B------:R-:W1:Y:S01]  /*0100*/  LDC.64 R6, c[0x0][0x218] ;  /* 0x00008600ff067b82 */ /* 0x000e620000000a00 */
[----:B------:R-:W-:Y:S01]  /*0110*/  IMAD R10, R5, -0xc, R0 ;  /* 0xfffffff4050a7824 */ /* 0x000fe200078e0200 */
[----:B------:R-:W-:Y:S02]  /*0120*/  SHF.R.U32.HI R3, RZ, 0x1, R2 ;  /* 0x00000001ff037819 */ /* 0x000fe40000011602 */
[----:B------:R-:W-:Y:S02]  /*0130*/  LEA.HI R4, R11, R11, RZ, 0x5 ;  /* 0x0000000b0b047211 */ /* 0x000fe400078f28ff */
[----:B------:R-:W-:Y:S02]  /*0140*/  LEA.HI R2, R2, R3, RZ, 0x1 ;  /* 0x0000000302027211 */ /* 0x000fe400078f08ff */
[----:B------:R-:W-:-:S03]  /*0150*/  LOP3.LUT R4, R4, 0xffffffe0, RZ, 0xc0, !PT ;  /* 0xffffffe004047812 */ /* 0x000fc600078ec0ff */
[----:B------:R-:W-:Y:S02]  /*0160*/  IMAD R8, R2, -0xc, R5 ;  /* 0xfffffff402087824 */ /* 0x000fe400078e0205 */
[----:B------:R-:W3:Y:S01]  /*0170*/  LDC.64 R2, c[0x0][0x220] ;  /* 0x00008800ff027b82 */ /* 0x000ee20000000a00 */
[----:B------:R-:W-:Y:S02]  /*0180*/  IMAD.IADD R9, R11, 0x1, -R4 ;  /* 0x000000010b097824 */ /* 0x000fe400078e0a04 */
[----:B------:R-:W-:-:S04]  /*0190*/  LOP3.LUT R5, R8, 0xfffffffc, RZ, 0xc0, !PT ;  /* 0xfffffffc08057812 */ /* 0x000fc800078ec0ff */
[----:B------:R-:W-:Y:S02]  /*01a0*/  ISETP.NE.AND P0, PT, R5, 0x4, PT ;  /* 0x000000040500780c */ /* 0x000fe40003f05270 */
[----:B------:R-:W-:-:S04]  /*01b0*/  LOP3.LUT R5, R10, 0xfffffffc, RZ, 0xc0, !PT ;  /* 0xfffffffc0a057812 */ /* 0x000fc800078ec0ff */
[----:B------:R-:W-:Y:S02]  /*01c0*/  ISETP.EQ.AND P0, PT, R5, 0x4, !P0 ;  /* 0x000000040500780c */ /* 0x000fe40004702270 */
[----:B------:R-:W-:Y:S02]  /*01d0*/  CS2R R4, SRZ ;  /* 0x0000000000047805 */ /* 0x000fe4000001ff00 */
[----:B------:R-:W-:Y:S01]  /*01e0*/  ISETP.LT.AND P1, PT, R0, 0x4800, P0 ;  /* 0x000048000000780c */ /* 0x000fe20000721270 */
[----:B---3--:R-:W-:-:S12]  /*01f0*/  IMAD.WIDE R2, R9, 0x4, R2 ;  /* 0x0000000409027825 */ /* 0x008fd800078e0202 */
[----:B------:R-:W3:Y:S04]  /*0200*/  @P1 LDG.E.EL R4, desc[UR4][R2.64] ;  /* 0x0000000402041981 */ /* 0x000ee8000c2e1900 */
[----:B------:R4:W5:Y:S01]  /*0210*/  @P1 LDG.E.EL R5, desc[UR4][R2.64] ;  /* 0x0000000402051981 */ /* 0x000962000c2e1900 */
[----:B------:R-:W-:Y:S02]  /*0220*/  IMAD.SHL.U32 R12, R11, 0x10, RZ ;  /* 0x000000100b0c7824 */ /* 0x000fe400078e00ff */
[----:B------:R-:W-:-:S03]  /*0230*/  IMAD.SHL.U32 R11, R8, 0x4, RZ ;  /* 0x00000004080b7824 */ /* 0x000fc600078e00ff */
[--C-:B------:R-:W-:Y:S02]  /*0240*/  SHF.R.S32.HI R8, RZ, 0x1f, R12.reuse ;  /* 0x0000001fff087819 */ /* 0x100fe4000001140c */
[----:B------:R-:W-:Y:S02]  /*0250*/  IADD3 R12, P2, P3, R11, R10, R12 ;  /* 0x0000000a0b0c7210 */ /* 0x000fe40007b5e00c */
[----:B------:R-:W-:Y:S02]  /*0260*/  SHF.R.S32.HI R10, RZ, 0x1f, R10 ;  /* 0x0000001fff0a7819 */ /* 0x000fe4000001140a */
[----:B----4-:R-:W-:Y:S02]  /*0270*/  CS2R R2, SRZ ;  /* 0x0000000000027805 */ /* 0x010fe4000001ff00 */
[----:B------:R-:W-:-:S04]  /*0280*/  SHF.R.S32.HI R11, RZ, 0x1f, R11 ;  /* 0x0000001fff0b7819 */ /* 0x000fc8000001140b */
[----:B------:R-:W-:Y:S01]  /*0290*/  IADD3.X R13, R11, R10, R8, P2, P3 ;  /* 0x0000000a0b0d7210 */ /* 0x000fe200017e6408 */
[----:B------:R-:W-:Y:S01]  /*02a0*/  IMAD.MOV.U32 R8, RZ, RZ, RZ ;  /* 0x000000ffff087224 */ /* 0x000fe200078e00ff */
[----:B------:R-:W4:Y:S01]  /*02b0*/  LDC.64 R10, c[0x0][0x230] ;  /* 0x00008c00ff0a7b82 */ /* 0x000f220000000a00 */
[----:B------:R-:W-:-:S04]  /*02c0*/  LEA R18, P2, R12, UR6, 0x2 ;  /* 0x000000060c127c11 */ /* 0x000fc8000f8410ff */
[----:B------:R-:W-:Y:S01]  /*02d0*/  LEA.HI.X R19, R12, UR7, R13, 0x2, P2 ;  /* 0x000000070c137c11 */ /* 0x000fe200090f140d */
[----:B-1----:R-:W-:Y:S01]  /*02e0*/  IMAD.WIDE R12, R9, 0x4, R6 ;  /* 0x00000004090c7825 */ /* 0x002fe200078e0206 */
[----:B------:R-:W-:-:S03]  /*02f0*/  CS2R R6, SRZ ;  /* 0x0000000000067805 */ /* 0x000fc6000001ff00 */
[----:B------:R-:W5:Y:S04]  /*0300*/  @P1 LDG.E.64 R2, desc[UR4][R18.64+-0x50] ;  /* 0xffffb00412021981 */ /* 0x000f68000c1e1b00 */
[----:B------:R-:W5:Y:S01]  /*0310*/  @P1 LDG.E.EL R8, desc[UR4][R12.64] ;  /* 0x000000040c081981 */ /* 0x000f62000c2e1900 */
[----:B--2---:R-:W-:-:S03]  /*0320*/  IMAD.WIDE R14, R9, 0x4, R14 ;  /* 0x00000004090e7825 */ /* 0x004fc600078e020e */
[----:B------:R1:W2:Y:S01]  /*0330*/  @P1 LDG.E.EL R6, desc[UR4][R12.64] ;  /* 0x000000040c061981 */ /* 0x0002a2000c2e1900 */
[----:B----4-:R-:W-:Y:S01]  /*0340*/  IMAD.WIDE R16, R9, 0x4, R10 ;  /* 0x0000000409107825 */ /* 0x010fe200078e020a */
[----:B------:R-:W-:-:S03]  /*0350*/  CS2R R10, SRZ ;  /* 0x00000000000a7805 */ /* 0x000fc6000001ff00 */
[----:B------:R-:W-:Y:S01]  /*0360*/  IMAD.MOV.U32 R9, RZ, RZ, RZ ;  /* 0x000000ffff097224 */ /* 0x000fe200078e00ff */
[----:B------:R-:W4:Y:S04]  /*0370*/  @P1 LDG.E.EL R7, desc[UR4][R16.64] ;  /* 0x0000000410071981 */ /* 0x000f28000c2e1900 */
[----:B------:R-:W4:Y:S04]  /*0380*/  @P1 LDG.E.EL R11, desc[UR4][R14.64] ;  /* 0x000000040e0b1981 */ /* 0x000f28000c2e1900 */
[----:B------:R1:W4:Y:S04]  /*0390*/  @P1 LDG.E.EL R10, desc[UR4][R14.64] ;  /* 0x000000040e0a1981 */ /* 0x000328000c2e1900 */
[----:B------:R2:W4:Y:S01]  /*03a0*/  @P1 LDG.E.EL R9, desc[UR4][R16.64] ;  /* 0x0000000410091981 */ /* 0x000522000c2e1900 */
[----:B---3--:R-:W-:-:S02]  /*03b0*/  SEL R4, R4, RZ, P1 ;  /* 0x000000ff04047207 */ /* 0x008fc40000800000 */
[----:B-----5:R-:W-:-:S03]  /*03c0*/  SEL R5, R5, RZ, P1 ;  /* 0x000000ff05057207 */ /* 0x020fc60000800000 */
[----:B------:R-:W-:Y:S02]  /*03d0*/  FADD R4, R4, 9.9999997473787516356e-06 ;  /* 0x3727c5ac04047421 */ /* 0x000fe40000000000 */
[----:B------:R-:W-:Y:S02]  /*03e0*/  FADD R5, R5, 9.9999997473787516356e-06 ;  /* 0x3727c5ac05057421 */ /* 0x000fe40000000000 */
[----:B-1----:R-:W1:Y:S08]  /*03f0*/  MUFU.SQRT R12, R4 ;  /* 0x00000004000c7308 */ /* 0x002e700000002000 */
[----:B------:R-:W3:Y:S01]  /*0400*/  MUFU.SQRT R13, R5 ;  /* 0x00000005000d7308 */ /* 0x000ee20000002000 */
[----:B-1----:R-:W-:-:S02]  /*0410*/  FSETP.GT.AND P2, PT, R12, 8.50705917302346158658e+37, PT ;  /* 0x7e8000000c00780b */ /* 0x002fc40003f44000 */
[----:B------:R-:W-:Y:S02]  /*0420*/  FSETP.GEU.AND P4, PT, R12, 1.175494350822287508e-38, PT ;  /* 0x008000000c00780b */ /* 0x000fe40003f8e000 */
[C---:B---3--:R-:W-:Y:S02]  /*0430*/  FSETP.GT.AND P3, PT, R13.reuse, 8.50705917302346158658e+37, PT ;  /* 0x7e8000000d00780b */ /* 0x048fe40003f64000 */
[----:B------:R-:W-:-:S07]  /*0440*/  FSETP.GEU.AND P5, PT, R13, 1.175494350822287508e-38, PT ;  /* 0x008000000d00780b */ /* 0x000fce0003fae000 */
[----:B------:R-:W-:-:S04]  /*0450*/  @P2 FMUL R12, R12, 0.25 ;  /* 0x3e8000000c0c2820 */ /* 0x000fc80000400000 */
[----:B------:R-:W-:Y:S01]  /*0460*/  @!P4 FMUL R12, R12, 16777216 ;  /* 0x4b8000000c0cc820 */ /* 0x000fe20000400000 */
[----:B------:R-:W-:-:S04]  /*0470*/  @P3 FMUL R13, R13, 0.25 ;  /* 0x3e8000000d0d3820 */ /* 0x000fc80000400000 */
[----:B------:R-:W-:Y:S01]  /*0480*/  @!P5 FMUL R13, R13, 16777216 ;  /* 0x4b8000000d0dd820 */ /* 0x000fe20000400000 */
[----:B------:R-:W1:Y:S01]  /*0490*/  MUFU.RCP R12, R12 ;  /* 0x0000000c000c7308 */ /* 0x000e620000001000 */
[----:B------:R-:W-:Y:S01]  /*04a0*/  IMAD.MOV.U32 R4, RZ, RZ, 0x3e800000 ;  /* 0x3e800000ff047424 */ /* 0x000fe200078e00ff */
[----:B------:R-:W-:-:S06]  /*04b0*/  SEL R5, R8, RZ, P1 ;  /* 0x000000ff08057207 */ /* 0x000fcc0000800000 */
[----:B------:R-:W3:Y:S01]  /*04c0*/  MUFU.RCP R13, R13 ;  /* 0x0000000d000d7308 */ /* 0x000ee20000001000 */
[----:B0-----:R-:W-:Y:S02]  /*04d0*/  FSEL R15, R4, 1, P2 ;  /* 0x3f800000040f7808 */ /* 0x001fe40001000000 */
[----:B------:R-:W-:Y:S02]  /*04e0*/  SEL R2, R2, RZ, P1 ;  /* 0x000000ff02027207 */ /* 0x000fe40000800000 */
[----:B------:R-:W-:Y:S01]  /*04f0*/  FSEL R8, R4, 1, P3 ;  /* 0x3f80000004087808 */ /* 0x000fe20001800000 */
[----:B------:R-:W-:Y:S01]  /*0500*/  @!P4 FMUL R15, R15, 16777216 ;  /* 0x4b8000000f0fc820 */ /* 0x000fe20000400000 */
[----:B------:R-:W-:Y:S01]  /*0510*/  SEL R4, R3, RZ, P1 ;  /* 0x000000ff03047207 */ /* 0x000fe20000800000 */
[----:B------:R-:W-:Y:S01]  /*0520*/  FADD R5, R2, -R5 ;  /* 0x8000000502057221 */ /* 0x000fe20000000000 */
[----:B--2---:R-:W-:Y:S01]  /*0530*/  SEL R17, R6, RZ, P1 ;  /* 0x000000ff06117207 */ /* 0x004fe20000800000 */
[----:B------:R-:W-:Y:S01]  /*0540*/  @!P5 FMUL R8, R8, 16777216 ;  /* 0x4b8000000808d820 */ /* 0x000fe20000400000 */
[----:B------:R-:W0:Y:S01]  /*0550*/  LDC.64 R2, c[0x0][0x238] ;  /* 0x00008e00ff027b82 */ /* 0x000e220000000a00 */
[----:B-1----:R-:W-:-:S02]  /*0560*/  FMUL R12, R12, R15 ;  /* 0x0000000f0c0c7220 */ /* 0x002fc40000400000 */
[----:B------:R-:W-:Y:S01]  /*0570*/  FADD R4, R4, -R17 ;  /* 0x8000001104047221 */ /* 0x000fe20000000000 */
[----:B---3--:R-:W-:Y:S01]  /*0580*/  FMUL R13, R13, R8 ;  /* 0x000000080d0d7220 */ /* 0x008fe20000400000 */
[----:B------:R-:W-:Y:S01]  /*0590*/  FMUL R5, R5, R12 ;  /* 0x0000000c05057220 */ /* 0x000fe20000400000 */
[----:B----4-:R-:W-:Y:S02]  /*05a0*/  SEL R8, R11, RZ, P1 ;  /* 0x000000ff0b087207 */ /* 0x010fe40000800000 */
[----:B------:R-:W-:Y:S01]  /*05b0*/  SEL R10, R10, RZ, P1 ;  /* 0x000000ff0a0a7207 */ /* 0x000fe20000800000 */
[----:B------:R-:W-:Y:S01]  /*05c0*/  FMUL R6, R4, R13 ;  /* 0x0000000d04067220 */ /* 0x000fe20000400000 */
[----:B------:R-:W-:Y:S02]  /*05d0*/  SEL R12, R9, RZ, P1 ;  /* 0x000000ff090c7207 */ /* 0x000fe40000800000 */
[----:B------:R-:W-:Y:S02]  /*05e0*/  SEL R7, R7, RZ, P1 ;  /* 0x000000ff07077207 */ /* 0x000fe40000800000 */
[----:B------:R-:W-:Y:S01]  /*05f0*/  ISETP.GE.AND P3, PT, R0, 0x4800, PT ;  /* 0x000048000000780c */ /* 0x000fe20003f66270 */
[----:B------:R-:W-:-:S02]  /*0600*/  FFMA R4, R5, R8, R12 ;  /* 0x0000000805047223 */ /* 0x000fc4000000000c */
[----:B------:R-:W-:-:S03]  /*0610*/  FFMA R7, R6, R10, R7 ;  /* 0x0000000a06077223 */ /* 0x000fc60000000007 */
[C---:B------:R-:W-:Y:S02]  /*0620*/  FSETP.GEU.AND P1, PT, R4.reuse, RZ, PT ;  /* 0x000000ff0400720b */ /* 0x040fe40003f2e000 */
[C---:B------:R-:W-:Y:S02]  /*0630*/  FSETP.GEU.AND P2, PT, R7.reuse, RZ, PT ;  /* 0x000000ff0700720b */ /* 0x040fe40003f4e000 */
[----:B------:R-:W-:Y:S02]  /*0640*/  FSEL R4, R4, RZ, P1 ;  /* 0x000000ff04047208 */ /* 0x000fe40000800000 */
[----:B------:R-:W-:Y:S01]  /*0650*/  FSEL R7, R7, RZ, P2 ;  /* 0x000000ff07077208 */ /* 0x000fe20001000000 */
[----:B0-----:R-:W-:Y:S01]  /*0660*/  IMAD.WIDE R2, R0, 0x4, R2 ;  /* 0x0000000400027825 */ /* 0x001fe200078e0202 */
[----:B------:R-:W-:Y:S02]  /*0670*/  SEL R4, R4, RZ, P0 ;  /* 0x000000ff04047207 */ /* 0x000fe40000000000 */
[----:B------:R-:W-:Y:S01]  /*0680*/  SEL R5, R7, RZ, P0 ;  /* 0x000000ff07057207 */ /* 0x000fe20000000000 */
[----:B------:R-:W-:Y:S06]  /*0690*/  @P3 EXIT ;  /* 0x000000000000394d */ /* 0x000fec0003800000 */
[----:B------:R-:W-:Y:S01]  /*06a0*/  STG.E.64 desc[UR4][R2.64], R4 ;  /* 0x0000000402007986 */ /* 0x000fe2000c101b04 */
[----:B------:R-:W-:Y:S05]  /*06b0*/  EXIT ;  /* 0x000000000000794d */ /* 0x000fea0003800000 */
.L_x_0:
[----:B------:R-:W-:-:S00]  /*06c0*/  BRA `(.L_x_0) ;  /* 0xfffffffc00fc7947 */ /* 0x000fc0000383ffff */
[----:B------:R-:W-:-:S00]  /*06d0*/  NOP ;  /* 0x0000000000007918 */ /* 0x000fc00000000000 */
        /* <DEDUP_REMOVED lines=10> */
.L_x_1:


//--------------------- .nv.global.init           --------------------------
	.section	.nv.global.init,"aw",@progbits
.nv.global.init:
	.type		_$_str,@object
	.size		_$_str,(_$_str_$_2 - _$_str)
_$_str:
        /*0000*/ 	.byte	0x5f, 0x5f, 0x43, 0x55, 0x44, 0x41, 0x5f, 0x46, 0x54, 0x5a, 0x00
	.type		_$_str_$_2,@object
	.size		_$_str_$_2,(.L_1 - _$_str_$_2)
_$_str_$_2:
        /*000b*/ 	.byte	0x5f, 0x5f, 0x43, 0x55, 0x44, 0x41, 0x5f, 0x50, 0x52, 0x45, 0x43, 0x5f, 0x53, 0x51, 0x52, 0x54
        /*001b*/ 	.byte	0x00
.L_1:


//--------------------- .nv.constant0.triton_poi_fused__native_batch_norm_legit_no_training_constant_pad_nd_relu_9 --------------------------
	.section	.nv.constant0.triton_poi_fused__native_batch_norm_legit_no_training_constant_pad_nd_relu_9,"a",@progbits
	.sectionflags	@""
	.align	4
.nv.constant0.triton_poi_fused__native_batch_norm_legit_no_training_constant_pad_nd_relu_9:
	.zero		580
